//
// Generated by NVIDIA NVVM Compiler
//
// Compiler Build ID: CL-36424714
// Cuda compilation tools, release 13.0, V13.0.88
// Based on NVVM 20.0.0
//

.version 9.0
.target sm_100
.address_size 64

	// .globl	_Z15matrixMulKernelPfPKfS1_i

.visible .entry _Z15matrixMulKernelPfPKfS1_i(
	.param .u64 .ptr .align 1 _Z15matrixMulKernelPfPKfS1_i_param_0,
	.param .u64 .ptr .align 1 _Z15matrixMulKernelPfPKfS1_i_param_1,
	.param .u64 .ptr .align 1 _Z15matrixMulKernelPfPKfS1_i_param_2,
	.param .u32 _Z15matrixMulKernelPfPKfS1_i_param_3
)
{
	.reg .pred 	%p<10>;
	.reg .b32 	%r<40>;
	.reg .b32 	%f<67>;
	.reg .b64 	%rd<67>;

	ld.param.u64 	%rd14, [_Z15matrixMulKernelPfPKfS1_i_param_1];
	ld.param.u64 	%rd15, [_Z15matrixMulKernelPfPKfS1_i_param_2];
	ld.param.u32 	%r18, [_Z15matrixMulKernelPfPKfS1_i_param_3];
	cvta.to.global.u64 	%rd1, %rd15;
	cvta.to.global.u64 	%rd2, %rd14;
	mov.u32 	%r19, %ctaid.y;
	mov.u32 	%r20, %ntid.y;
	mov.u32 	%r21, %tid.y;
	mad.lo.s32 	%r1, %r19, %r20, %r21;
	mov.u32 	%r22, %ctaid.x;
	mov.u32 	%r23, %ntid.x;
	mov.u32 	%r24, %tid.x;
	mad.lo.s32 	%r2, %r22, %r23, %r24;
	max.s32 	%r25, %r1, %r2;
	setp.ge.s32 	%p1, %r25, %r18;
	@%p1 bra 	$L__BB0_13;
	mul.lo.s32 	%r3, %r18, %r1;
	and.b32  	%r4, %r18, 7;
	setp.lt.u32 	%p2, %r18, 8;
	mov.f32 	%f66, 0f00000000;
	mov.b32 	%r38, 0;
	@%p2 bra 	$L__BB0_4;
	and.b32  	%r38, %r18, 2147483640;
	neg.s32 	%r36, %r38;
	mul.wide.s32 	%rd16, %r18, 4;
	add.s64 	%rd3, %rd1, %rd16;
	shl.b32 	%r7, %r18, 3;
	mul.wide.s32 	%rd17, %r18, 8;
	add.s64 	%rd4, %rd1, %rd17;
	mul.wide.s32 	%rd18, %r18, 12;
	add.s64 	%rd5, %rd1, %rd18;
	mul.wide.s32 	%rd19, %r18, 16;
	add.s64 	%rd6, %rd1, %rd19;
	mul.wide.s32 	%rd20, %r18, 20;
	add.s64 	%rd7, %rd1, %rd20;
	mul.wide.s32 	%rd21, %r18, 24;
	add.s64 	%rd8, %rd1, %rd21;
	mul.wide.s32 	%rd22, %r18, 28;
	add.s64 	%rd9, %rd1, %rd22;
	mul.wide.u32 	%rd23, %r3, 4;
	add.s64 	%rd24, %rd23, %rd2;
	add.s64 	%rd66, %rd24, 16;
	mov.f32 	%f66, 0f00000000;
	mov.u32 	%r35, %r2;
$L__BB0_3:
	.pragma "nounroll";
	mul.wide.s32 	%rd25, %r35, 4;
	add.s64 	%rd26, %rd3, %rd25;
	add.s64 	%rd27, %rd4, %rd25;
	add.s64 	%rd28, %rd5, %rd25;
	add.s64 	%rd29, %rd6, %rd25;
	add.s64 	%rd30, %rd7, %rd25;
	add.s64 	%rd31, %rd8, %rd25;
	add.s64 	%rd32, %rd9, %rd25;
	add.s64 	%rd33, %rd1, %rd25;
	ld.global.f32 	%f16, [%rd66+-16];
	ld.global.f32 	%f17, [%rd33];
	fma.rn.f32 	%f18, %f16, %f17, %f66;
	ld.global.f32 	%f19, [%rd66+-12];
	ld.global.f32 	%f20, [%rd26];
	fma.rn.f32 	%f21, %f19, %f20, %f18;
	ld.global.f32 	%f22, [%rd66+-8];
	ld.global.f32 	%f23, [%rd27];
	fma.rn.f32 	%f24, %f22, %f23, %f21;
	ld.global.f32 	%f25, [%rd66+-4];
	ld.global.f32 	%f26, [%rd28];
	fma.rn.f32 	%f27, %f25, %f26, %f24;
	ld.global.f32 	%f28, [%rd66];
	ld.global.f32 	%f29, [%rd29];
	fma.rn.f32 	%f30, %f28, %f29, %f27;
	ld.global.f32 	%f31, [%rd66+4];
	ld.global.f32 	%f32, [%rd30];
	fma.rn.f32 	%f33, %f31, %f32, %f30;
	ld.global.f32 	%f34, [%rd66+8];
	ld.global.f32 	%f35, [%rd31];
	fma.rn.f32 	%f36, %f34, %f35, %f33;
	ld.global.f32 	%f37, [%rd66+12];
	ld.global.f32 	%f38, [%rd32];
	fma.rn.f32 	%f66, %f37, %f38, %f36;
	add.s32 	%r36, %r36, 8;
	add.s32 	%r35, %r35, %r7;
	add.s64 	%rd66, %rd66, 32;
	setp.ne.s32 	%p3, %r36, 0;
	@%p3 bra 	$L__BB0_3;
$L__BB0_4:
	setp.eq.s32 	%p4, %r4, 0;
	@%p4 bra 	$L__BB0_12;
	and.b32  	%r13, %r18, 3;
	setp.lt.u32 	%p5, %r4, 4;
	@%p5 bra 	$L__BB0_7;
	add.s32 	%r27, %r38, %r3;
	mul.wide.u32 	%rd34, %r27, 4;
	add.s64 	%rd35, %rd2, %rd34;
	ld.global.f32 	%f40, [%rd35];
	mad.lo.s32 	%r28, %r38, %r18, %r2;
	mul.wide.s32 	%rd36, %r28, 4;
	add.s64 	%rd37, %rd1, %rd36;
	ld.global.f32 	%f41, [%rd37];
	fma.rn.f32 	%f42, %f40, %f41, %f66;
	cvt.u64.u32 	%rd38, %r3;
	cvt.u64.u32 	%rd39, %r38;
	add.s64 	%rd40, %rd39, %rd38;
	shl.b64 	%rd41, %rd40, 2;
	add.s64 	%rd42, %rd2, %rd41;
	ld.global.f32 	%f43, [%rd42+4];
	mul.wide.s32 	%rd43, %r18, 4;
	add.s64 	%rd44, %rd37, %rd43;
	ld.global.f32 	%f44, [%rd44];
	fma.rn.f32 	%f45, %f43, %f44, %f42;
	ld.global.f32 	%f46, [%rd42+8];
	add.s64 	%rd45, %rd44, %rd43;
	ld.global.f32 	%f47, [%rd45];
	fma.rn.f32 	%f48, %f46, %f47, %f45;
	ld.global.f32 	%f49, [%rd42+12];
	add.s64 	%rd46, %rd45, %rd43;
	ld.global.f32 	%f50, [%rd46];
	fma.rn.f32 	%f66, %f49, %f50, %f48;
	add.s32 	%r38, %r38, 4;
$L__BB0_7:
	setp.eq.s32 	%p6, %r13, 0;
	@%p6 bra 	$L__BB0_12;
	setp.eq.s32 	%p7, %r13, 1;
	@%p7 bra 	$L__BB0_10;
	add.s32 	%r29, %r38, %r3;
	mul.wide.u32 	%rd47, %r29, 4;
	add.s64 	%rd48, %rd2, %rd47;
	ld.global.f32 	%f52, [%rd48];
	mad.lo.s32 	%r30, %r38, %r18, %r2;
	mul.wide.s32 	%rd49, %r30, 4;
	add.s64 	%rd50, %rd1, %rd49;
	ld.global.f32 	%f53, [%rd50];
	fma.rn.f32 	%f54, %f52, %f53, %f66;
	cvt.u64.u32 	%rd51, %r3;
	cvt.u64.u32 	%rd52, %r38;
	add.s64 	%rd53, %rd52, %rd51;
	shl.b64 	%rd54, %rd53, 2;
	add.s64 	%rd55, %rd2, %rd54;
	ld.global.f32 	%f55, [%rd55+4];
	mul.wide.s32 	%rd56, %r18, 4;
	add.s64 	%rd57, %rd50, %rd56;
	ld.global.f32 	%f56, [%rd57];
	fma.rn.f32 	%f66, %f55, %f56, %f54;
	add.s32 	%r38, %r38, 2;
$L__BB0_10:
	and.b32  	%r31, %r18, 1;
	setp.eq.b32 	%p8, %r31, 1;
	not.pred 	%p9, %p8;
	@%p9 bra 	$L__BB0_12;
	add.s32 	%r32, %r38, %r3;
	mul.wide.u32 	%rd58, %r32, 4;
	add.s64 	%rd59, %rd2, %rd58;
	ld.global.f32 	%f57, [%rd59];
	mad.lo.s32 	%r33, %r38, %r18, %r2;
	mul.wide.s32 	%rd60, %r33, 4;
	add.s64 	%rd61, %rd1, %rd60;
	ld.global.f32 	%f58, [%rd61];
	fma.rn.f32 	%f66, %f57, %f58, %f66;
$L__BB0_12:
	ld.param.u64 	%rd65, [_Z15matrixMulKernelPfPKfS1_i_param_0];
	add.s32 	%r34, %r3, %r2;
	cvta.to.global.u64 	%rd62, %rd65;
	mul.wide.s32 	%rd63, %r34, 4;
	add.s64 	%rd64, %rd62, %rd63;
	st.global.f32 	[%rd64], %f66;
$L__BB0_13:
	ret;

}
	// .globl	_Z15vectorAddKernelPfPKfS1_i
.visible .entry _Z15vectorAddKernelPfPKfS1_i(
	.param .u64 .ptr .align 1 _Z15vectorAddKernelPfPKfS1_i_param_0,
	.param .u64 .ptr .align 1 _Z15vectorAddKernelPfPKfS1_i_param_1,
	.param .u64 .ptr .align 1 _Z15vectorAddKernelPfPKfS1_i_param_2,
	.param .u32 _Z15vectorAddKernelPfPKfS1_i_param_3
)
{
	.reg .pred 	%p<2>;
	.reg .b32 	%r<6>;
	.reg .b32 	%f<4>;
	.reg .b64 	%rd<11>;

	ld.param.u64 	%rd1, [_Z15vectorAddKernelPfPKfS1_i_param_0];
	ld.param.u64 	%rd2, [_Z15vectorAddKernelPfPKfS1_i_param_1];
	ld.param.u64 	%rd3, [_Z15vectorAddKernelPfPKfS1_i_param_2];
	ld.param.u32 	%r2, [_Z15vectorAddKernelPfPKfS1_i_param_3];
	mov.u32 	%r3, %ctaid.x;
	mov.u32 	%r4, %ntid.x;
	mov.u32 	%r5, %tid.x;
	mad.lo.s32 	%r1, %r3, %r4, %r5;
	setp.ge.s32 	%p1, %r1, %r2;
	@%p1 bra 	$L__BB1_2;
	cvta.to.global.u64 	%rd4, %rd2;
	cvta.to.global.u64 	%rd5, %rd3;
	cvta.to.global.u64 	%rd6, %rd1;
	mul.wide.s32 	%rd7, %r1, 4;
	add.s64 	%rd8, %rd4, %rd7;
	ld.global.f32 	%f1, [%rd8];
	add.s64 	%rd9, %rd5, %rd7;
	ld.global.f32 	%f2, [%rd9];
	add.f32 	%f3, %f1, %f2;
	add.s64 	%rd10, %rd6, %rd7;
	st.global.f32 	[%rd10], %f3;
$L__BB1_2:
	ret;

}


// ===== COMPILED SASS (sm_100) =====

	.target	sm_100

	.elftype	@"ET_EXEC"


//--------------------- .note.nv.tkinfo           --------------------------
	.section	.note.nv.tkinfo,"",@"SHT_NOTE"
	.sectionflags	@"SHF_NOTE_NV_TKINFO"
	.tkinfo
        /*0018*/ 	.word	0x00000002
        /*0030*/ 	.string	""
        /*0030*/ 	.string	"ptxas"
        /*0030*/ 	.string	"Cuda compilation tools, release 13.0, V13.0.88"
        /*0030*/ 	.string	"Build cuda_13.0.r13.0/compiler.36424714_0"
        /*0030*/ 	.string	"-arch sm_100 -m 64 "



//--------------------- .note.nv.cuinfo           --------------------------
	.section	.note.nv.cuinfo,"",@"SHT_NOTE"
	.sectionflags	@"SHF_NOTE_NV_CUINFO"
        /*0018*/ 	.short	0x0002
        /*001a*/ 	.short	0x0064
        /*001c*/ 	.short	0x0082
	.zero		2


//--------------------- .nv.info                  --------------------------
	.section	.nv.info,"",@"SHT_CUDA_INFO"
	.align	4


	//----- nvinfo : EIATTR_REGCOUNT
	.align		4
        /*0000*/ 	.byte	0x04, 0x2f
        /*0002*/ 	.short	(.L_1 - .L_0)
	.align		4
.L_0:
        /*0004*/ 	.word	index@(_Z15matrixMulKernelPfPKfS1_i)
        /*0008*/ 	.word	0x0000001e


	//----- nvinfo : EIATTR_FRAME_SIZE
	.align		4
.L_1:
        /*000c*/ 	.byte	0x04, 0x11
        /*000e*/ 	.short	(.L_3 - .L_2)
	.align		4
.L_2:
        /*0010*/ 	.word	index@(_Z15matrixMulKernelPfPKfS1_i)
        /*0014*/ 	.word	0x00000000


	//----- nvinfo : EIATTR_REGCOUNT
	.align		4
.L_3:
        /*0018*/ 	.byte	0x04, 0x2f
        /*001a*/ 	.short	(.L_5 - .L_4)
	.align		4
.L_4:
        /*001c*/ 	.word	index@(_Z15vectorAddKernelPfPKfS1_i)
        /*0020*/ 	.word	0x0000000c


	//----- nvinfo : EIATTR_FRAME_SIZE
	.align		4
.L_5:
        /*0024*/ 	.byte	0x04, 0x11
        /*0026*/ 	.short	(.L_7 - .L_6)
	.align		4
.L_6:
        /*0028*/ 	.word	index@(_Z15vectorAddKernelPfPKfS1_i)
        /*002c*/ 	.word	0x00000000


	//----- nvinfo : EIATTR_MIN_STACK_SIZE
	.align		4
.L_7:
        /*0030*/ 	.byte	0x04, 0x12
        /*0032*/ 	.short	(.L_9 - .L_8)
	.align		4
.L_8:
        /*0034*/ 	.word	index@(_Z15vectorAddKernelPfPKfS1_i)
        /*0038*/ 	.word	0x00000000


	//----- nvinfo : EIATTR_MIN_STACK_SIZE
	.align		4
.L_9:
        /*003c*/ 	.byte	0x04, 0x12
        /*003e*/ 	.short	(.L_11 - .L_10)
	.align		4
.L_10:
        /*0040*/ 	.word	index@(_Z15matrixMulKernelPfPKfS1_i)
        /*0044*/ 	.word	0x00000000
.L_11:


//--------------------- .nv.compat                --------------------------
	.section	.nv.compat,"",@"SHT_CUDA_COMPAT_INFO"
	.align	4
        /*0000*/ 	.byte	0x02, 0x09, 0x00, 0x00, 0x02, 0x02, 0x01, 0x00, 0x02, 0x05, 0x05, 0x00, 0x03, 0x07, 0x01, 0x01
        /*0010*/ 	.byte	0x02, 0x03, 0x00, 0x00, 0x02, 0x06, 0x01, 0x00, 0x04, 0x0b, 0x08, 0x00, 0x09, 0x00, 0x00, 0x00
        /*0020*/ 	.byte	0x00, 0x00, 0x00, 0x00


//--------------------- .nv.info._Z15vectorAddKernelPfPKfS1_i --------------------------
	.section	.nv.info._Z15vectorAddKernelPfPKfS1_i,"",@"SHT_CUDA_INFO"
	.sectionflags	@""
	.align	4


	//----- nvinfo : EIATTR_CUDA_API_VERSION
	.align		4
        /*0000*/ 	.byte	0x04, 0x37
        /*0002*/ 	.short	(.L_13 - .L_12)
.L_12:
        /*0004*/ 	.word	0x00000082


	//----- nvinfo : EIATTR_KPARAM_INFO
	.align		4
.L_13:
        /*0008*/ 	.byte	0x04, 0x17
        /*000a*/ 	.short	(.L_15 - .L_14)
.L_14:
        /*000c*/ 	.word	0x00000000
        /*0010*/ 	.short	0x0003
        /*0012*/ 	.short	0x0018
        /*0014*/ 	.byte	0x00, 0xf0, 0x11, 0x00


	//----- nvinfo : EIATTR_KPARAM_INFO
	.align		4
.L_15:
        /*0018*/ 	.byte	0x04, 0x17
        /*001a*/ 	.short	(.L_17 - .L_16)
.L_16:
        /*001c*/ 	.word	0x00000000
        /*0020*/ 	.short	0x0002
        /*0022*/ 	.short	0x0010
        /*0024*/ 	.byte	0x00, 0xf5, 0x21, 0x00


	//----- nvinfo : EIATTR_KPARAM_INFO
	.align		4
.L_17:
        /*0028*/ 	.byte	0x04, 0x17
        /*002a*/ 	.short	(.L_19 - .L_18)
.L_18:
        /*002c*/ 	.word	0x00000000
        /*0030*/ 	.short	0x0001
        /*0032*/ 	.short	0x0008
        /*0034*/ 	.byte	0x00, 0xf5, 0x21, 0x00


	//----- nvinfo : EIATTR_KPARAM_INFO
	.align		4
.L_19:
        /*0038*/ 	.byte	0x04, 0x17
        /*003a*/ 	.short	(.L_21 - .L_20)
.L_20:
        /*003c*/ 	.word	0x00000000
        /*0040*/ 	.short	0x0000
        /*0042*/ 	.short	0x0000
        /*0044*/ 	.byte	0x00, 0xf5, 0x21, 0x00


	//----- nvinfo : EIATTR_SPARSE_MMA_MASK
	.align		4
.L_21:
        /*0048*/ 	.byte	0x03, 0x50
        /*004a*/ 	.short	0x0000


	//----- nvinfo : EIATTR_MAXREG_COUNT
	.align		4
        /*004c*/ 	.byte	0x03, 0x1b
        /*004e*/ 	.short	0x00ff


	//----- nvinfo : EIATTR_MERCURY_ISA_VERSION
	.align		4
        /*0050*/ 	.byte	0x03, 0x5f
        /*0052*/ 	.short	0x0101


	//----- nvinfo : EIATTR_VRC_CTA_INIT_COUNT
	.align		4
        /*0054*/ 	.byte	0x02, 0x4a
	.zero		1
	.zero		1


	//----- nvinfo : EIATTR_EXIT_INSTR_OFFSETS
	.align		4
        /*0058*/ 	.byte	0x04, 0x1c
        /*005a*/ 	.short	(.L_23 - .L_22)


	//   ....[0]....
.L_22:
        /*005c*/ 	.word	0x00000070


	//   ....[1]....
        /*0060*/ 	.word	0x00000130


	//----- nvinfo : EIATTR_CBANK_PARAM_SIZE
	.align		4
.L_23:
        /*0064*/ 	.byte	0x03, 0x19
        /*0066*/ 	.short	0x001c


	//----- nvinfo : EIATTR_PARAM_CBANK
	.align		4
        /*0068*/ 	.byte	0x04, 0x0a
        /*006a*/ 	.short	(.L_25 - .L_24)
	.align		4
.L_24:
        /*006c*/ 	.word	index@(.nv.constant0._Z15vectorAddKernelPfPKfS1_i)
        /*0070*/ 	.short	0x0380
        /*0072*/ 	.short	0x001c


	//----- nvinfo : EIATTR_SW_WAR
	.align		4
.L_25:
        /*0074*/ 	.byte	0x04, 0x36
        /*0076*/ 	.short	(.L_27 - .L_26)
.L_26:
        /*0078*/ 	.word	0x00000008
.L_27:


//--------------------- .nv.info._Z15matrixMulKernelPfPKfS1_i --------------------------
	.section	.nv.info._Z15matrixMulKernelPfPKfS1_i,"",@"SHT_CUDA_INFO"
	.sectionflags	@""
	.align	4


	//----- nvinfo : EIATTR_CUDA_API_VERSION
	.align		4
        /*0000*/ 	.byte	0x04, 0x37
        /*0002*/ 	.short	(.L_29 - .L_28)
.L_28:
        /*0004*/ 	.word	0x00000082


	//----- nvinfo : EIATTR_KPARAM_INFO
	.align		4
.L_29:
        /*0008*/ 	.byte	0x04, 0x17
        /*000a*/ 	.short	(.L_31 - .L_30)
.L_30:
        /*000c*/ 	.word	0x00000000
        /*0010*/ 	.short	0x0003
        /*0012*/ 	.short	0x0018
        /*0014*/ 	.byte	0x00, 0xf0, 0x11, 0x00


	//----- nvinfo : EIATTR_KPARAM_INFO
	.align		4
.L_31:
        /*0018*/ 	.byte	0x04, 0x17
        /*001a*/ 	.short	(.L_33 - .L_32)
.L_32:
        /*001c*/ 	.word	0x00000000
        /*0020*/ 	.short	0x0002
        /*0022*/ 	.short	0x0010
        /*0024*/ 	.byte	0x00, 0xf5, 0x21, 0x00


	//----- nvinfo : EIATTR_KPARAM_INFO
	.align		4
.L_33:
        /*0028*/ 	.byte	0x04, 0x17
        /*002a*/ 	.short	(.L_35 - .L_34)
.L_34:
        /*002c*/ 	.word	0x00000000
        /*0030*/ 	.short	0x0001
        /*0032*/ 	.short	0x0008
        /*0034*/ 	.byte	0x00, 0xf5, 0x21, 0x00


	//----- nvinfo : EIATTR_KPARAM_INFO
	.align		4
.L_35:
        /*0038*/ 	.byte	0x04, 0x17
        /*003a*/ 	.short	(.L_37 - .L_36)
.L_36:
        /*003c*/ 	.word	0x00000000
        /*0040*/ 	.short	0x0000
        /*0042*/ 	.short	0x0000
        /*0044*/ 	.byte	0x00, 0xf5, 0x21, 0x00


	//----- nvinfo : EIATTR_SPARSE_MMA_MASK
	.align		4
.L_37:
        /*0048*/ 	.byte	0x03, 0x50
        /*004a*/ 	.short	0x0000


	//----- nvinfo : EIATTR_MAXREG_COUNT
	.align		4
        /*004c*/ 	.byte	0x03, 0x1b
        /*004e*/ 	.short	0x00ff


	//----- nvinfo : EIATTR_MERCURY_ISA_VERSION
	.align		4
        /*0050*/ 	.byte	0x03, 0x5f
        /*0052*/ 	.short	0x0101


	//----- nvinfo : EIATTR_VRC_CTA_INIT_COUNT
	.align		4
        /*0054*/ 	.byte	0x02, 0x4a
	.zero		1
	.zero		1


	//----- nvinfo : EIATTR_EXIT_INSTR_OFFSETS
	.align		4
        /*0058*/ 	.byte	0x04, 0x1c
        /*005a*/ 	.short	(.L_39 - .L_38)


	//   ....[0]....
.L_38:
        /*005c*/ 	.word	0x000000c0


	//   ....[1]....
        /*0060*/ 	.word	0x00000aa0


	//----- nvinfo : EIATTR_CBANK_PARAM_SIZE
	.align		4
.L_39:
        /*0064*/ 	.byte	0x03, 0x19
        /*0066*/ 	.short	0x001c


	//----- nvinfo : EIATTR_PARAM_CBANK
	.align		4
        /*0068*/ 	.byte	0x04, 0x0a
        /*006a*/ 	.short	(.L_41 - .L_40)
	.align		4
.L_40:
        /*006c*/ 	.word	index@(.nv.constant0._Z15matrixMulKernelPfPKfS1_i)
        /*0070*/ 	.short	0x0380
        /*0072*/ 	.short	0x001c


	//----- nvinfo : EIATTR_SW_WAR
	.align		4
.L_41:
        /*0074*/ 	.byte	0x04, 0x36
        /*0076*/ 	.short	(.L_43 - .L_42)
.L_42:
        /*0078*/ 	.word	0x00000008
.L_43:


//--------------------- .nv.callgraph             --------------------------
	.section	.nv.callgraph,"",@"SHT_CUDA_CALLGRAPH"
	.align	4
	.sectionentsize	8
	.align		4
        /*0000*/ 	.word	0x00000000
	.align		4
        /*0004*/ 	.word	0xffffffff
	.align		4
        /*0008*/ 	.word	0x00000000
	.align		4
        /*000c*/ 	.word	0xfffffffe
	.align		4
        /*0010*/ 	.word	0x00000000
	.align		4
        /*0014*/ 	.word	0xfffffffd
	.align		4
        /*0018*/ 	.word	0x00000000
	.align		4
        /*001c*/ 	.word	0xfffffffc


//--------------------- .text._Z15vectorAddKernelPfPKfS1_i --------------------------
	.section	.text._Z15vectorAddKernelPfPKfS1_i,"ax",@progbits
	.align	128
        .global         _Z15vectorAddKernelPfPKfS1_i
        .type           _Z15vectorAddKernelPfPKfS1_i,@function
        .size           _Z15vectorAddKernelPfPKfS1_i,(.L_x_6 - _Z15vectorAddKernelPfPKfS1_i)
        .other          _Z15vectorAddKernelPfPKfS1_i,@"STO_CUDA_ENTRY STV_DEFAULT"
_Z15vectorAddKernelPfPKfS1_i:
.text._Z15vectorAddKernelPfPKfS1_i:
[----:B------:R-:W-:Y:S01]  /*0000*/  LDC R1, c[0x0][0x37c] ;  /* 0x0000df00ff017b82 */ /* 0x000fe20000000800 */
[----:B------:R-:W0:Y:S07]  /*0010*/  S2R R0, SR_TID.X ;  /* 0x0000000000007919 */ /* 0x000e2e0000002100 */
[----:B------:R-:W0:Y:S01]  /*0020*/  S2UR UR4, SR_CTAID.X ;  /* 0x00000000000479c3 */ /* 0x000e220000002500 */
[----:B------:R-:W1:Y:S07]  /*0030*/  LDCU UR5, c[0x0][0x398] ;  /* 0x00007300ff0577ac */ /* 0x000e6e0008000800 */
[----:B------:R-:W0:Y:S02]  /*0040*/  LDC R9, c[0x0][0x360] ;  /* 0x0000d800ff097b82 */ /* 0x000e240000000800 */
[----:B0-----:R-:W-:-:S05]  /*0050*/  IMAD R9, R9, UR4, R0 ;  /* 0x0000000409097c24 */ /* 0x001fca000f8e0200 */
[----:B-1----:R-:W-:-:S13]  /*0060*/  ISETP.GE.AND P0, PT, R9, UR5, PT ;  /* 0x0000000509007c0c */ /* 0x002fda000bf06270 */
[----:B------:R-:W-:Y:S05]  /*0070*/  @P0 EXIT ;  /* 0x000000000000094d */ /* 0x000fea0003800000 */
[----:B------:R-:W0:Y:S01]  /*0080*/  LDC.64 R2, c[0x0][0x388] ;  /* 0x0000e200ff027b82 */ /* 0x000e220000000a00 */
[----:B------:R-:W1:Y:S07]  /*0090*/  LDCU.64 UR4, c[0x0][0x358] ;  /* 0x00006b00ff0477ac */ /* 0x000e6e0008000a00 */
[----:B------:R-:W2:Y:S08]  /*00a0*/  LDC.64 R4, c[0x0][0x390] ;  /* 0x0000e400ff047b82 */ /* 0x000eb00000000a00 */
[----:B------:R-:W3:Y:S01]  /*00b0*/  LDC.64 R6, c[0x0][0x380] ;  /* 0x0000e000ff067b82 */ /* 0x000ee20000000a00 */
[----:B0-----:R-:W-:-:S06]  /*00c0*/  IMAD.WIDE R2, R9, 0x4, R2 ;  /* 0x0000000409027825 */ /* 0x001fcc00078e0202 */
[----:B-1----:R-:W4:Y:S01]  /*00d0*/  LDG.E R2, desc[UR4][R2.64] ;  /* 0x0000000402027981 */ /* 0x002f22000c1e1900 */
[----:B--2---:R-:W-:-:S06]  /*00e0*/  IMAD.WIDE R4, R9, 0x4, R4 ;  /* 0x0000000409047825 */ /* 0x004fcc00078e0204 */
[----:B------:R-:W4:Y:S01]  /*00f0*/  LDG.E R5, desc[UR4][R4.64] ;  /* 0x0000000404057981 */ /* 0x000f22000c1e1900 */
[----:B---3--:R-:W-:-:S04]  /*0100*/  IMAD.WIDE R6, R9, 0x4, R6 ;  /* 0x0000000409067825 */ /* 0x008fc800078e0206 */
[----:B----4-:R-:W-:-:S05]  /*0110*/  FADD R9, R2, R5 ;  /* 0x0000000502097221 */ /* 0x010fca0000000000 */
[----:B------:R-:W-:Y:S01]  /*0120*/  STG.E desc[UR4][R6.64], R9 ;  /* 0x0000000906007986 */ /* 0x000fe2000c101904 */
[----:B------:R-:W-:Y:S05]  /*0130*/  EXIT ;  /* 0x000000000000794d */ /* 0x000fea0003800000 */
.L_x_0:
[----:B------:R-:W-:-:S00]  /*0140*/  BRA `(.L_x_0) ;  /* 0xfffffffc00fc7947 */ /* 0x000fc0000383ffff */
[----:B------:R-:W-:-:S00]  /*0150*/  NOP ;  /* 0x0000000000007918 */ /* 0x000fc00000000000 */
        /* <DEDUP_REMOVED lines=10> */
.L_x_6:


//--------------------- .text._Z15matrixMulKernelPfPKfS1_i --------------------------
	.section	.text._Z15matrixMulKernelPfPKfS1_i,"ax",@progbits
	.align	128
        .global         _Z15matrixMulKernelPfPKfS1_i
        .type           _Z15matrixMulKernelPfPKfS1_i,@function
        .size           _Z15matrixMulKernelPfPKfS1_i,(.L_x_7 - _Z15matrixMulKernelPfPKfS1_i)
        .other          _Z15matrixMulKernelPfPKfS1_i,@"STO_CUDA_ENTRY STV_DEFAULT"
_Z15matrixMulKernelPfPKfS1_i:
.text._Z15matrixMulKernelPfPKfS1_i:
[----:B------:R-:W-:Y:S01]  /*0000*/  LDC R1, c[0x0][0x37c] ;  /* 0x0000df00ff017b82 */ /* 0x000fe20000000800 */
[----:B------:R-:W0:Y:S07]  /*0010*/  S2R R0, SR_TID.Y ;  /* 0x0000000000007919 */ /* 0x000e2e0000002200 */
[----:B------:R-:W0:Y:S01]  /*0020*/  S2UR UR4, SR_CTAID.Y ;  /* 0x00000000000479c3 */ /* 0x000e220000002600 */
[----:B------:R-:W1:Y:S01]  /*0030*/  LDCU UR20, c[0x0][0x398] ;  /* 0x00007300ff1477ac */ /* 0x000e620008000800 */
[----:B------:R-:W2:Y:S06]  /*0040*/  S2R R3, SR_TID.X ;  /* 0x0000000000037919 */ /* 0x000eac0000002100 */
[----:B------:R-:W0:Y:S08]  /*0050*/  LDC R13, c[0x0][0x364] ;  /* 0x0000d900ff0d7b82 */ /* 0x000e300000000800 */
[----:B------:R-:W2:Y:S08]  /*0060*/  S2UR UR5, SR_CTAID.X ;  /* 0x00000000000579c3 */ /* 0x000eb00000002500 */
[----:B------:R-:W2:Y:S01]  /*0070*/  LDC R2, c[0x0][0x360] ;  /* 0x0000d800ff027b82 */ /* 0x000ea20000000800 */
[----:B0-----:R-:W-:-:S02]  /*0080*/  IMAD R13, R13, UR4, R0 ;  /* 0x000000040d0d7c24 */ /* 0x001fc4000f8e0200 */
[----:B--2---:R-:W-:-:S05]  /*0090*/  IMAD R0, R2, UR5, R3 ;  /* 0x0000000502007c24 */ /* 0x004fca000f8e0203 */
[----:B------:R-:W-:-:S04]  /*00a0*/  VIMNMX R2, PT, PT, R13, R0, !PT ;  /* 0x000000000d027248 */ /* 0x000fc80007fe0100 */
[----:B-1----:R-:W-:-:S13]  /*00b0*/  ISETP.GE.AND P0, PT, R2, UR20, PT ;  /* 0x0000001402007c0c */ /* 0x002fda000bf06270 */
[----:B------:R-:W-:Y:S05]  /*00c0*/  @P0 EXIT ;  /* 0x000000000000094d */ /* 0x000fea0003800000 */
[----:B------:R-:W-:Y:S01]  /*00d0*/  UISETP.GE.U32.AND UP0, UPT, UR20, 0x8, UPT ;  /* 0x000000081400788c */ /* 0x000fe2000bf06070 */
[----:B------:R-:W-:Y:S02]  /*00e0*/  HFMA2 R12, -RZ, RZ, 0, 0 ;  /* 0x00000000ff0c7431 */ /* 0x000fe400000001ff */
[----:B------:R-:W-:Y:S01]  /*00f0*/  IMAD R13, R13, UR20, RZ ;  /* 0x000000140d0d7c24 */ /* 0x000fe2000f8e02ff */
[----:B------:R-:W-:Y:S01]  /*0100*/  UMOV UR4, URZ ;  /* 0x000000ff00047c82 */ /* 0x000fe20008000000 */
[----:B------:R-:W0:Y:S04]  /*0110*/  LDCU.64 UR18, c[0x0][0x358] ;  /* 0x00006b00ff1277ac */ /* 0x000e280008000a00 */
[----:B------:R-:W-:Y:S05]  /*0120*/  BRA.U !UP0, `(.L_x_1) ;  /* 0x0000000508007547 */ /* 0x000fea000b800000 */
[----:B------:R-:W1:Y:S01]  /*0130*/  LDC.64 R2, c[0x0][0x388] ;  /* 0x0000e200ff027b82 */ /* 0x000e620000000a00 */
[----:B------:R-:W2:Y:S01]  /*0140*/  LDCU.64 UR22, c[0x0][0x390] ;  /* 0x00007200ff1677ac */ /* 0x000ea20008000a00 */
[----:B------:R-:W-:Y:S02]  /*0150*/  MOV R12, RZ ;  /* 0x000000ff000c7202 */ /* 0x000fe40000000f00 */
[----:B------:R-:W-:Y:S01]  /*0160*/  MOV R14, R0 ;  /* 0x00000000000e7202 */ /* 0x000fe20000000f00 */
[----:B------:R-:W-:-:S04]  /*0170*/  ULOP3.LUT UR4, UR20, 0x7ffffff8, URZ, 0xc0, !UPT ;  /* 0x7ffffff814047892 */ /* 0x000fc8000f8ec0ff */
[----:B------:R-:W-:Y:S02]  /*0180*/  UIADD3 UR5, UPT, UPT, -UR4, URZ, URZ ;  /* 0x000000ff04057290 */ /* 0x000fe4000fffe1ff */
[----:B--2---:R-:W-:Y:S02]  /*0190*/  UIMAD.WIDE UR6, UR20, 0x8, UR22 ;  /* 0x00000008140678a5 */ /* 0x004fe4000f8e0216 */
[----:B------:R-:W-:Y:S02]  /*01a0*/  UIMAD.WIDE UR8, UR20, 0xc, UR22 ;  /* 0x0000000c140878a5 */ /* 0x000fe4000f8e0216 */
[----:B------:R-:W-:Y:S01]  /*01b0*/  UIMAD.WIDE UR10, UR20, 0x10, UR22 ;  /* 0x00000010140a78a5 */ /* 0x000fe2000f8e0216 */
[----:B-1----:R-:W-:Y:S01]  /*01c0*/  IMAD.WIDE.U32 R2, R13, 0x4, R2 ;  /* 0x000000040d027825 */ /* 0x002fe200078e0002 */
[----:B------:R-:W-:Y:S02]  /*01d0*/  UIMAD.WIDE UR12, UR20, 0x14, UR22 ;  /* 0x00000014140c78a5 */ /* 0x000fe4000f8e0216 */
[----:B------:R-:W-:Y:S01]  /*01e0*/  UIMAD.WIDE UR14, UR20, 0x18, UR22 ;  /* 0x00000018140e78a5 */ /* 0x000fe2000f8e0216 */
[----:B------:R-:W-:Y:S01]  /*01f0*/  IADD3 R2, P0, PT, R2, 0x10, RZ ;  /* 0x0000001002027810 */ /* 0x000fe20007f1e0ff */
[----:B------:R-:W-:-:S03]  /*0200*/  UIMAD.WIDE UR16, UR20, 0x1c, UR22 ;  /* 0x0000001c141078a5 */ /* 0x000fc6000f8e0216 */
[----:B------:R-:W-:-:S09]  /*0210*/  IADD3.X R3, PT, PT, RZ, R3, RZ, P0, !PT ;  /* 0x00000003ff037210 */ /* 0x000fd200007fe4ff */
.L_x_2:
[----:B------:R-:W-:Y:S01]  /*0220*/  UIMAD.WIDE UR24, UR20, 0x4, UR22 ;  /* 0x00000004141878a5 */ /* 0x000fe2000f8e0216 */
[----:B------:R-:W-:Y:S01]  /*0230*/  MOV R23, 0x4 ;  /* 0x0000000400177802 */ /* 0x000fe20000000f00 */
[----:B------:R-:W-:Y:S01]  /*0240*/  HFMA2 R25, -RZ, RZ, 0, 2.384185791015625e-07 ;  /* 0x00000004ff197431 */ /* 0x000fe200000001ff */
[----:B0-----:R-:W2:Y:S03]  /*0250*/  LDG.E R21, desc[UR18][R2.64+-0x10] ;  /* 0xfffff01202157981 */ /* 0x001ea6000c1e1900 */
[----:B------:R-:W-:Y:S01]  /*0260*/  IMAD.WIDE R22, R14, R23, UR22 ;  /* 0x000000160e167e25 */ /* 0x000fe2000f8e0217 */
[----:B------:R-:W-:Y:S01]  /*0270*/  MOV R8, UR24 ;  /* 0x0000001800087c02 */ /* 0x000fe20008000f00 */
[----:B------:R-:W3:Y:S01]  /*0280*/  LDG.E R19, desc[UR18][R2.64+-0xc] ;  /* 0xfffff41202137981 */ /* 0x000ee2000c1e1900 */
[----:B------:R-:W-:-:S03]  /*0290*/  MOV R9, UR25 ;  /* 0x0000001900097c02 */ /* 0x000fc60008000f00 */
[----:B------:R-:W2:Y:S01]  /*02a0*/  LDG.E R22, desc[UR18][R22.64] ;  /* 0x0000001216167981 */ /* 0x000ea2000c1e1900 */
[----:B------:R-:W-:Y:S02]  /*02b0*/  IMAD.MOV.U32 R11, RZ, RZ, 0x4 ;  /* 0x00000004ff0b7424 */ /* 0x000fe400078e00ff */
[----:B------:R-:W-:-:S04]  /*02c0*/  IMAD.WIDE R8, R14, 0x4, R8 ;  /* 0x000000040e087825 */ /* 0x000fc800078e0208 */
[----:B------:R-:W-:Y:S01]  /*02d0*/  HFMA2 R7, -RZ, RZ, 0, 2.384185791015625e-07 ;  /* 0x00000004ff077431 */ /* 0x000fe200000001ff */
[----:B------:R-:W-:Y:S01]  /*02e0*/  MOV R5, 0x4 ;  /* 0x0000000400057802 */ /* 0x000fe20000000f00 */
[----:B------:R-:W4:Y:S01]  /*02f0*/  LDG.E R17, desc[UR18][R2.64+-0x8] ;  /* 0xfffff81202117981 */ /* 0x000f22000c1e1900 */
[----:B------:R-:W-:-:S03]  /*0300*/  IMAD.WIDE R24, R14, R25, UR6 ;  /* 0x000000060e187e25 */ /* 0x000fc6000f8e0219 */
[----:B------:R0:W3:Y:S01]  /*0310*/  LDG.E R20, desc[UR18][R8.64] ;  /* 0x0000001208147981 */ /* 0x0000e2000c1e1900 */
[----:B------:R-:W-:-:S03]  /*0320*/  IMAD.WIDE R10, R14, R11, UR8 ;  /* 0x000000080e0a7e25 */ /* 0x000fc6000f8e020b */
[----:B------:R-:W4:Y:S01]  /*0330*/  LDG.E R18, desc[UR18][R24.64] ;  /* 0x0000001218127981 */ /* 0x000f22000c1e1900 */
[----:B------:R-:W-:-:S04]  /*0340*/  IMAD.WIDE R4, R14, R5, UR10 ;  /* 0x0000000a0e047e25 */ /* 0x000fc8000f8e0205 */
[----:B------:R-:W-:Y:S01]  /*0350*/  HFMA2 R27, -RZ, RZ, 0, 2.384185791015625e-07 ;  /* 0x00000004ff1b7431 */ /* 0x000fe200000001ff */
[----:B------:R1:W5:Y:S01]  /*0360*/  LDG.E R16, desc[UR18][R10.64] ;  /* 0x000000120a107981 */ /* 0x000362000c1e1900 */
[C---:B------:R-:W-:Y:S01]  /*0370*/  IMAD.WIDE R6, R14.reuse, R7, UR12 ;  /* 0x0000000c0e067e25 */ /* 0x040fe2000f8e0207 */
[----:B0-----:R-:W-:Y:S02]  /*0380*/  MOV R9, 0x4 ;  /* 0x0000000400097802 */ /* 0x001fe40000000f00 */
[----:B------:R-:W5:Y:S04]  /*0390*/  LDG.E R15, desc[UR18][R2.64+-0x4] ;  /* 0xfffffc12020f7981 */ /* 0x000f68000c1e1900 */
[----:B------:R0:W5:Y:S01]  /*03a0*/  LDG.E R4, desc[UR18][R4.64] ;  /* 0x0000001204047981 */ /* 0x000162000c1e1900 */
[----:B------:R-:W-:-:S03]  /*03b0*/  IMAD.WIDE R8, R14, R9, UR14 ;  /* 0x0000000e0e087e25 */ /* 0x000fc6000f8e0209 */
[----:B------:R-:W5:Y:S01]  /*03c0*/  LDG.E R23, desc[UR18][R2.64] ;  /* 0x0000001202177981 */ /* 0x000f62000c1e1900 */
[----:B-1----:R-:W-:-:S03]  /*03d0*/  IMAD.WIDE R10, R14, R27, UR16 ;  /* 0x000000100e0a7e25 */ /* 0x002fc6000f8e021b */
[----:B------:R-:W5:Y:S04]  /*03e0*/  LDG.E R7, desc[UR18][R6.64] ;  /* 0x0000001206077981 */ /* 0x000f68000c1e1900 */
[----:B------:R-:W5:Y:S04]  /*03f0*/  LDG.E R24, desc[UR18][R2.64+0x4] ;  /* 0x0000041202187981 */ /* 0x000f68000c1e1900 */
[----:B------:R-:W5:Y:S04]  /*0400*/  LDG.E R8, desc[UR18][R8.64] ;  /* 0x0000001208087981 */ /* 0x000f68000c1e1900 */
[----:B------:R-:W5:Y:S04]  /*0410*/  LDG.E R25, desc[UR18][R2.64+0x8] ;  /* 0x0000081202197981 */ /* 0x000f68000c1e1900 */
[----:B------:R-:W5:Y:S04]  /*0420*/  LDG.E R10, desc[UR18][R10.64] ;  /* 0x000000120a0a7981 */ /* 0x000f68000c1e1900 */
[----:B------:R1:W5:Y:S01]  /*0430*/  LDG.E R27, desc[UR18][R2.64+0xc] ;  /* 0x00000c12021b7981 */ /* 0x000362000c1e1900 */
[----:B------:R-:W-:-:S04]  /*0440*/  UIADD3 UR5, UPT, UPT, UR5, 0x8, URZ ;  /* 0x0000000805057890 */ /* 0x000fc8000fffe0ff */
[----:B------:R-:W-:Y:S01]  /*0450*/  UISETP.NE.AND UP0, UPT, UR5, URZ, UPT ;  /* 0x000000ff0500728c */ /* 0x000fe2000bf05270 */
[----:B0-----:R-:W-:Y:S02]  /*0460*/  MOV R5, UR20 ;  /* 0x0000001400057c02 */ /* 0x001fe40008000f00 */
[----:B-1----:R-:W-:-:S03]  /*0470*/  IADD3 R2, P0, PT, R2, 0x20, RZ ;  /* 0x0000002002027810 */ /* 0x002fc60007f1e0ff */
[----:B------:R-:W-:Y:S01]  /*0480*/  IMAD R14, R5, 0x8, R14 ;  /* 0x00000008050e7824 */ /* 0x000fe200078e020e */
[----:B------:R-:W-:Y:S01]  /*0490*/  IADD3.X R3, PT, PT, RZ, R3, RZ, P0, !PT ;  /* 0x00000003ff037210 */ /* 0x000fe200007fe4ff */
[----:B--2---:R-:W-:-:S04]  /*04a0*/  FFMA R22, R21, R22, R12 ;  /* 0x0000001615167223 */ /* 0x004fc8000000000c */
[----:B---3--:R-:W-:-:S04]  /*04b0*/  FFMA R20, R19, R20, R22 ;  /* 0x0000001413147223 */ /* 0x008fc80000000016 */
[----:B----4-:R-:W-:-:S04]  /*04c0*/  FFMA R18, R17, R18, R20 ;  /* 0x0000001211127223 */ /* 0x010fc80000000014 */
[----:B-----5:R-:W-:-:S04]  /*04d0*/  FFMA R16, R15, R16, R18 ;  /* 0x000000100f107223 */ /* 0x020fc80000000012 */
[----:B------:R-:W-:-:S04]  /*04e0*/  FFMA R23, R23, R4, R16 ;  /* 0x0000000417177223 */ /* 0x000fc80000000010 */
[----:B------:R-:W-:-:S04]  /*04f0*/  FFMA R24, R24, R7, R23 ;  /* 0x0000000718187223 */ /* 0x000fc80000000017 */
[----:B------:R-:W-:-:S04]  /*0500*/  FFMA R8, R25, R8, R24 ;  /* 0x0000000819087223 */ /* 0x000fc80000000018 */
[----:B------:R-:W-:Y:S01]  /*0510*/  FFMA R12, R27, R10, R8 ;  /* 0x0000000a1b0c7223 */ /* 0x000fe20000000008 */
[----:B------:R-:W-:Y:S06]  /*0520*/  BRA.U UP0, `(.L_x_2) ;  /* 0xfffffffd003c7547 */ /* 0x000fec000b83ffff */
.L_x_1:
[----:B------:R-:W-:-:S04]  /*0530*/  ULOP3.LUT UR6, UR20, 0x7, URZ, 0xc0, !UPT ;  /* 0x0000000714067892 */ /* 0x000fc8000f8ec0ff */
[----:B------:R-:W-:-:S09]  /*0540*/  UISETP.NE.AND UP0, UPT, UR6, URZ, UPT ;  /* 0x000000ff0600728c */ /* 0x000fd2000bf05270 */
[----:B------:R-:W-:Y:S05]  /*0550*/  BRA.U !UP0, `(.L_x_3) ;  /* 0x0000000508407547 */ /* 0x000fea000b800000 */
[----:B------:R-:W-:Y:S02]  /*0560*/  UISETP.GE.U32.AND UP0, UPT, UR6, 0x4, UPT ;  /* 0x000000040600788c */ /* 0x000fe4000bf06070 */
[----:B------:R-:W-:-:S04]  /*0570*/  ULOP3.LUT UR5, UR20, 0x3, URZ, 0xc0, !UPT ;  /* 0x0000000314057892 */ /* 0x000fc8000f8ec0ff */
[----:B------:R-:W-:-:S03]  /*0580*/  UISETP.NE.AND UP1, UPT, UR5, URZ, UPT ;  /* 0x000000ff0500728c */ /* 0x000fc6000bf25270 */
[----:B------:R-:W-:Y:S08]  /*0590*/  BRA.U !UP0, `(.L_x_4) ;  /* 0x00000001087c7547 */ /* 0x000ff0000b800000 */
[----:B------:R-:W1:Y:S01]  /*05a0*/  LDC.64 R6, c[0x0][0x390] ;  /* 0x0000e400ff067b82 */ /* 0x000e620000000a00 */
[----:B------:R-:W2:Y:S01]  /*05b0*/  LDCU.64 UR6, c[0x0][0x388] ;  /* 0x00007100ff0677ac */ /* 0x000ea20008000a00 */
[----:B------:R-:W-:Y:S02]  /*05c0*/  MOV R9, UR4 ;  /* 0x0000000400097c02 */ /* 0x000fe40008000f00 */
[C---:B------:R-:W-:Y:S02]  /*05d0*/  IADD3 R3, PT, PT, R13.reuse, UR4, RZ ;  /* 0x000000040d037c10 */ /* 0x040fe4000fffe0ff */
[----:B------:R-:W-:Y:S01]  /*05e0*/  IADD3 R10, P0, PT, R13, UR4, RZ ;  /* 0x000000040d0a7c10 */ /* 0x000fe2000ff1e0ff */
[----:B------:R-:W-:Y:S01]  /*05f0*/  IMAD R9, R9, UR20, R0 ;  /* 0x0000001409097c24 */ /* 0x000fe2000f8e0200 */
[----:B------:R-:W3:Y:S01]  /*0600*/  LDC.64 R4, c[0x0][0x388] ;  /* 0x0000e200ff047b82 */ /* 0x000ee20000000a00 */
[----:B------:R-:W-:Y:S02]  /*0610*/  MOV R11, UR20 ;  /* 0x00000014000b7c02 */ /* 0x000fe40008000f00 */
[----:B------:R-:W-:Y:S01]  /*0620*/  MOV R15, UR20 ;  /* 0x00000014000f7c02 */ /* 0x000fe20008000f00 */
[----:B-1----:R-:W-:Y:S01]  /*0630*/  IMAD.WIDE R6, R9, 0x4, R6 ;  /* 0x0000000409067825 */ /* 0x002fe200078e0206 */
[----:B------:R-:W-:-:S05]  /*0640*/  MOV R9, UR20 ;  /* 0x0000001400097c02 */ /* 0x000fca0008000f00 */
[----:B------:R-:W-:Y:S02]  /*0650*/  IMAD.WIDE R8, R9, 0x4, R6 ;  /* 0x0000000409087825 */ /* 0x000fe400078e0206 */
[----:B0-----:R-:W4:Y:S02]  /*0660*/  LDG.E R6, desc[UR18][R6.64] ;  /* 0x0000001206067981 */ /* 0x001f24000c1e1900 */
[----:B---3--:R-:W-:Y:S01]  /*0670*/  IMAD.WIDE.U32 R4, R3, 0x4, R4 ;  /* 0x0000000403047825 */ /* 0x008fe200078e0004 */
[----:B------:R-:W-:Y:S01]  /*0680*/  IADD3.X R3, PT, PT, RZ, RZ, RZ, P0, !PT ;  /* 0x000000ffff037210 */ /* 0x000fe200007fe4ff */
[----:B------:R-:W3:Y:S01]  /*0690*/  LDG.E R17, desc[UR18][R8.64] ;  /* 0x0000001208117981 */ /* 0x000ee2000c1e1900 */
[----:B--2---:R-:W-:-:S03]  /*06a0*/  LEA R2, P0, R10, UR6, 0x2 ;  /* 0x000000060a027c11 */ /* 0x004fc6000f8010ff */
[----:B------:R-:W4:Y:S01]  /*06b0*/  LDG.E R5, desc[UR18][R4.64] ;  /* 0x0000001204057981 */ /* 0x000f22000c1e1900 */
[----:B------:R-:W-:Y:S01]  /*06c0*/  LEA.HI.X R3, R10, UR7, R3, 0x2, P0 ;  /* 0x000000070a037c11 */ /* 0x000fe200080f1403 */
[----:B------:R-:W-:-:S04]  /*06d0*/  IMAD.WIDE R10, R11, 0x4, R8 ;  /* 0x000000040b0a7825 */ /* 0x000fc800078e0208 */
[----:B------:R-:W3:Y:S01]  /*06e0*/  LDG.E R16, desc[UR18][R2.64+0x4] ;  /* 0x0000041202107981 */ /* 0x000ee2000c1e1900 */
[----:B------:R-:W-:-:S03]  /*06f0*/  IMAD.WIDE R14, R15, 0x4, R10 ;  /* 0x000000040f0e7825 */ /* 0x000fc600078e020a */
[----:B------:R-:W2:Y:S04]  /*0700*/  LDG.E R19, desc[UR18][R10.64] ;  /* 0x000000120a137981 */ /* 0x000ea8000c1e1900 */
[----:B------:R-:W2:Y:S04]  /*0710*/  LDG.E R18, desc[UR18][R2.64+0x8] ;  /* 0x0000081202127981 */ /* 0x000ea8000c1e1900 */
[----:B------:R-:W5:Y:S04]  /*0720*/  LDG.E R20, desc[UR18][R2.64+0xc] ;  /* 0x00000c1202147981 */ /* 0x000f68000c1e1900 */
[----:B------:R-:W5:Y:S01]  /*0730*/  LDG.E R14, desc[UR18][R14.64] ;  /* 0x000000120e0e7981 */ /* 0x000f62000c1e1900 */
[----:B------:R-:W-:Y:S01]  /*0740*/  UIADD3 UR4, UPT, UPT, UR4, 0x4, URZ ;  /* 0x0000000404047890 */ /* 0x000fe2000fffe0ff */
[----:B----4-:R-:W-:-:S04]  /*0750*/  FFMA R5, R5, R6, R12 ;  /* 0x0000000605057223 */ /* 0x010fc8000000000c */
[----:B---3--:R-:W-:-:S04]  /*0760*/  FFMA R5, R16, R17, R5 ;  /* 0x0000001110057223 */ /* 0x008fc80000000005 */
[----:B--2---:R-:W-:-:S04]  /*0770*/  FFMA R5, R18, R19, R5 ;  /* 0x0000001312057223 */ /* 0x004fc80000000005 */
[----:B-----5:R-:W-:-:S07]  /*0780*/  FFMA R12, R20, R14, R5 ;  /* 0x0000000e140c7223 */ /* 0x020fce0000000005 */
.L_x_4:
[----:B------:R-:W-:Y:S05]  /*0790*/  BRA.U !UP1, `(.L_x_3) ;  /* 0x0000000109b07547 */ /* 0x000fea000b800000 */
[----:B------:R-:W-:Y:S01]  /*07a0*/  UISETP.NE.AND UP0, UPT, UR5, 0x1, UPT ;  /* 0x000000010500788c */ /* 0x000fe2000bf05270 */
[----:B------:R-:W-:Y:S01]  /*07b0*/  MOV R7, UR4 ;  /* 0x0000000400077c02 */ /* 0x000fe20008000f00 */
[----:B------:R-:W-:Y:S02]  /*07c0*/  ULOP3.LUT UR5, UR20, 0x1, URZ, 0xc0, !UPT ;  /* 0x0000000114057892 */ /* 0x000fe4000f8ec0ff */
[----:B------:R-:W-:Y:S02]  /*07d0*/  IMAD.U32 R15, RZ, RZ, UR20 ;  /* 0x00000014ff0f7e24 */ /* 0x000fe4000f8e00ff */
[----:B------:R-:W-:Y:S01]  /*07e0*/  UISETP.NE.U32.AND UP1, UPT, UR5, 0x1, UPT ;  /* 0x000000010500788c */ /* 0x000fe2000bf25070 */
[----:B------:R-:W-:-:S04]  /*07f0*/  PLOP3.LUT P1, PT, PT, PT, UP0, 0x80, 0x8 ;  /* 0x000000000008781c */ /* 0x000fc80003f2f008 */
[----:B------:R-:W1:Y:S01]  /*0800*/  @UP0 LDCU.64 UR6, c[0x0][0x388] ;  /* 0x00007100ff0607ac */ /* 0x000e620008000a00 */
[----:B------:R-:W-:Y:S01]  /*0810*/  PLOP3.LUT P0, PT, PT, PT, UP1, 0x80, 0x8 ;  /* 0x000000000008781c */ /* 0x000fe20003f0f018 */
[----:B------:R-:W2:Y:S01]  /*0820*/  @UP0 LDCU.64 UR8, c[0x0][0x390] ;  /* 0x00007200ff0807ac */ /* 0x000ea20008000a00 */
[----:B------:R-:W3:Y:S06]  /*0830*/  @UP0 LDCU.64 UR10, c[0x0][0x388] ;  /* 0x00007100ff0a07ac */ /* 0x000eec0008000a00 */
[C---:B------:R-:W-:Y:S01]  /*0840*/  @P1 VIADD R3, R13.reuse, UR4 ;  /* 0x000000040d031c36 */ /* 0x040fe20008000000 */
[----:B------:R-:W-:Y:S01]  /*0850*/  @P1 IADD3 R6, P2, PT, R13, UR4, RZ ;  /* 0x000000040d061c10 */ /* 0x000fe2000ff5e0ff */
[----:B------:R-:W4:Y:S01]  /*0860*/  @!UP1 LDCU.64 UR12, c[0x0][0x388] ;  /* 0x00007100ff0c97ac */ /* 0x000f220008000a00 */
[----:B------:R-:W-:Y:S01]  /*0870*/  @UP0 UIADD3 UR4, UPT, UPT, UR4, 0x2, URZ ;  /* 0x0000000204040890 */ /* 0x000fe2000fffe0ff */
[----:B-1----:R-:W-:-:S02]  /*0880*/  MOV R10, UR6 ;  /* 0x00000006000a7c02 */ /* 0x002fc40008000f00 */
[----:B------:R-:W-:Y:S01]  /*0890*/  MOV R11, UR7 ;  /* 0x00000007000b7c02 */ /* 0x000fe20008000f00 */
[----:B------:R-:W1:Y:S01]  /*08a0*/  @!UP1 LDCU.64 UR6, c[0x0][0x390] ;  /* 0x00007200ff0697ac */ /* 0x000e620008000a00 */
[----:B--2---:R-:W-:Y:S02]  /*08b0*/  MOV R4, UR8 ;  /* 0x0000000800047c02 */ /* 0x004fe40008000f00 */
[----:B------:R-:W-:Y:S01]  /*08c0*/  MOV R5, UR9 ;  /* 0x0000000900057c02 */ /* 0x000fe20008000f00 */
[----:B------:R-:W-:-:S04]  /*08d0*/  @P1 IMAD.WIDE.U32 R10, R3, 0x4, R10 ;  /* 0x00000004030a1825 */ /* 0x000fc800078e000a */
[----:B------:R-:W-:Y:S01]  /*08e0*/  @P1 IMAD R3, R7, UR20, R0 ;  /* 0x0000001407031c24 */ /* 0x000fe2000f8e0200 */
[----:B------:R-:W-:Y:S01]  /*08f0*/  @P1 IADD3.X R7, PT, PT, RZ, RZ, RZ, P2, !PT ;  /* 0x000000ffff071210 */ /* 0x000fe200017fe4ff */
[----:B0-----:R-:W2:Y:S01]  /*0900*/  @P1 LDG.E R11, desc[UR18][R10.64] ;  /* 0x000000120a0b1981 */ /* 0x001ea2000c1e1900 */
[C---:B---3--:R-:W-:Y:S01]  /*0910*/  @P1 LEA R2, P2, R6.reuse, UR10, 0x2 ;  /* 0x0000000a06021c11 */ /* 0x048fe2000f8410ff */
[----:B------:R-:W-:Y:S01]  /*0920*/  @P1 IMAD.WIDE R4, R3, 0x4, R4 ;  /* 0x0000000403041825 */ /* 0x000fe200078e0204 */
[----:B------:R-:W-:Y:S02]  /*0930*/  MOV R19, UR4 ;  /* 0x0000000400137c02 */ /* 0x000fe40008000f00 */
[----:B------:R-:W-:Y:S02]  /*0940*/  @P1 LEA.HI.X R3, R6, UR11, R7, 0x2, P2 ;  /* 0x0000000b06031c11 */ /* 0x000fe400090f1407 */
[----:B----4-:R-:W-:Y:S01]  /*0950*/  MOV R6, UR12 ;  /* 0x0000000c00067c02 */ /* 0x010fe20008000f00 */
[----:B------:R-:W-:Y:S01]  /*0960*/  @P1 IMAD.WIDE R14, R15, 0x4, R4 ;  /* 0x000000040f0e1825 */ /* 0x000fe200078e0204 */
[----:B------:R-:W-:Y:S01]  /*0970*/  MOV R7, UR13 ;  /* 0x0000000d00077c02 */ /* 0x000fe20008000f00 */
[----:B------:R-:W2:Y:S01]  /*0980*/  @P1 LDG.E R4, desc[UR18][R4.64] ;  /* 0x0000001204041981 */ /* 0x000ea2000c1e1900 */
[----:B------:R-:W-:Y:S01]  /*0990*/  @!P0 IADD3 R17, PT, PT, R13, UR4, RZ ;  /* 0x000000040d118c10 */ /* 0x000fe2000fffe0ff */
[----:B------:R-:W-:Y:S01]  /*09a0*/  @!P0 IMAD R19, R19, UR20, R0 ;  /* 0x0000001413138c24 */ /* 0x000fe2000f8e0200 */
[----:B-1----:R-:W-:Y:S01]  /*09b0*/  MOV R8, UR6 ;  /* 0x0000000600087c02 */ /* 0x002fe20008000f00 */
[----:B------:R-:W3:Y:S01]  /*09c0*/  @P1 LDG.E R14, desc[UR18][R14.64] ;  /* 0x000000120e0e1981 */ /* 0x000ee2000c1e1900 */
[----:B------:R-:W-:Y:S01]  /*09d0*/  MOV R9, UR7 ;  /* 0x0000000700097c02 */ /* 0x000fe20008000f00 */
[----:B------:R-:W-:-:S02]  /*09e0*/  @!P0 IMAD.WIDE.U32 R6, R17, 0x4, R6 ;  /* 0x0000000411068825 */ /* 0x000fc400078e0006 */
[----:B------:R-:W3:Y:S02]  /*09f0*/  @P1 LDG.E R2, desc[UR18][R2.64+0x4] ;  /* 0x0000041202021981 */ /* 0x000ee4000c1e1900 */
[----:B------:R-:W-:Y:S02]  /*0a00*/  @!P0 IMAD.WIDE R8, R19, 0x4, R8 ;  /* 0x0000000413088825 */ /* 0x000fe400078e0208 */
[----:B------:R-:W4:Y:S04]  /*0a10*/  @!P0 LDG.E R7, desc[UR18][R6.64] ;  /* 0x0000001206078981 */ /* 0x000f28000c1e1900 */
[----:B------:R-:W4:Y:S01]  /*0a20*/  @!P0 LDG.E R8, desc[UR18][R8.64] ;  /* 0x0000001208088981 */ /* 0x000f22000c1e1900 */
[----:B--2---:R-:W-:-:S04]  /*0a30*/  @P1 FFMA R11, R11, R4, R12 ;  /* 0x000000040b0b1223 */ /* 0x004fc8000000000c */
[----:B---3--:R-:W-:-:S04]  /*0a40*/  @P1 FFMA R12, R2, R14, R11 ;  /* 0x0000000e020c1223 */ /* 0x008fc8000000000b */
[----:B----4-:R-:W-:-:S07]  /*0a50*/  @!P0 FFMA R12, R7, R8, R12 ;  /* 0x00000008070c8223 */ /* 0x010fce000000000c */
.L_x_3:
[----:B------:R-:W1:Y:S01]  /*0a60*/  LDC.64 R2, c[0x0][0x380] ;  /* 0x0000e000ff027b82 */ /* 0x000e620000000a00 */
[----:B------:R-:W-:-:S05]  /*0a70*/  IADD3 R13, PT, PT, R0, R13, RZ ;  /* 0x0000000d000d7210 */ /* 0x000fca0007ffe0ff */
[----:B-1----:R-:W-:-:S05]  /*0a80*/  IMAD.WIDE R2, R13, 0x4, R2 ;  /* 0x000000040d027825 */ /* 0x002fca00078e0202 */
[----:B0-----:R-:W-:Y:S01]  /*0a90*/  STG.E desc[UR18][R2.64], R12 ;  /* 0x0000000c02007986 */ /* 0x001fe2000c101912 */
[----:B------:R-:W-:Y:S05]  /*0aa0*/  EXIT ;  /* 0x000000000000794d */ /* 0x000fea0003800000 */
.L_x_5:
        /* <DEDUP_REMOVED lines=13> */
.L_x_7:


//--------------------- .nv.shared.reserved.0     --------------------------
	.section	.nv.shared.reserved.0,"aw",@nobits
	.weak		__nv_reservedSMEM_offset_0_alias
	.size		__nv_reservedSMEM_offset_0_alias, 0, 64
	.other		__nv_reservedSMEM_offset_0_alias,@"STO_CUDA_RESERVED_SHARED STV_DEFAULT"
__nv_reservedSMEM_offset_0_alias:
	.zero		0
	.zero		64


//--------------------- .nv.constant0._Z15vectorAddKernelPfPKfS1_i --------------------------
	.section	.nv.constant0._Z15vectorAddKernelPfPKfS1_i,"a",@progbits
	.sectionflags	@""
	.align	4
.nv.constant0._Z15vectorAddKernelPfPKfS1_i:
	.zero		924


//--------------------- .nv.constant0._Z15matrixMulKernelPfPKfS1_i --------------------------
	.section	.nv.constant0._Z15matrixMulKernelPfPKfS1_i,"a",@progbits
	.sectionflags	@""
	.align	4
.nv.constant0._Z15matrixMulKernelPfPKfS1_i:
	.zero		924


//--------------------- SYMBOLS --------------------------

	.type		.nv.reservedSmem.offset0,@object
	.size		.nv.reservedSmem.offset0,0x4
